//
// Generated by NVIDIA NVVM Compiler
//
// Compiler Build ID: CL-36424714
// Cuda compilation tools, release 13.0, V13.0.88
// Based on NVVM 20.0.0
//

.version 9.0
.target sm_100
.address_size 64

	// .globl	_Z6kernelPdS_iiiiiiii

.visible .entry _Z6kernelPdS_iiiiiiii(
	.param .u64 .ptr .align 1 _Z6kernelPdS_iiiiiiii_param_0,
	.param .u64 .ptr .align 1 _Z6kernelPdS_iiiiiiii_param_1,
	.param .u32 _Z6kernelPdS_iiiiiiii_param_2,
	.param .u32 _Z6kernelPdS_iiiiiiii_param_3,
	.param .u32 _Z6kernelPdS_iiiiiiii_param_4,
	.param .u32 _Z6kernelPdS_iiiiiiii_param_5,
	.param .u32 _Z6kernelPdS_iiiiiiii_param_6,
	.param .u32 _Z6kernelPdS_iiiiiiii_param_7,
	.param .u32 _Z6kernelPdS_iiiiiiii_param_8,
	.param .u32 _Z6kernelPdS_iiiiiiii_param_9
)
{
	.reg .pred 	%p<15>;
	.reg .b32 	%r<40>;
	.reg .b64 	%rd<23>;
	.reg .b64 	%fd<22>;

	ld.param.u64 	%rd1, [_Z6kernelPdS_iiiiiiii_param_0];
	ld.param.u64 	%rd2, [_Z6kernelPdS_iiiiiiii_param_1];
	ld.param.u32 	%r11, [_Z6kernelPdS_iiiiiiii_param_2];
	ld.param.u32 	%r12, [_Z6kernelPdS_iiiiiiii_param_3];
	ld.param.u32 	%r6, [_Z6kernelPdS_iiiiiiii_param_5];
	ld.param.u32 	%r7, [_Z6kernelPdS_iiiiiiii_param_6];
	ld.param.u32 	%r8, [_Z6kernelPdS_iiiiiiii_param_7];
	ld.param.u32 	%r9, [_Z6kernelPdS_iiiiiiii_param_8];
	ld.param.u32 	%r10, [_Z6kernelPdS_iiiiiiii_param_9];
	mov.u32 	%r13, %ctaid.x;
	mov.u32 	%r14, %ntid.x;
	mov.u32 	%r15, %tid.x;
	mad.lo.s32 	%r1, %r13, %r14, %r15;
	mov.u32 	%r16, %ctaid.y;
	mov.u32 	%r17, %ntid.y;
	mov.u32 	%r18, %tid.y;
	mad.lo.s32 	%r19, %r16, %r17, %r18;
	mov.u32 	%r20, %ctaid.z;
	mov.u32 	%r21, %ntid.z;
	mov.u32 	%r22, %tid.z;
	mad.lo.s32 	%r23, %r20, %r21, %r22;
	setp.eq.s32 	%p4, %r23, 0;
	add.s32 	%r24, %r12, -1;
	setp.ge.s32 	%p5, %r23, %r24;
	setp.eq.s32 	%p6, %r19, 0;
	or.pred  	%p7, %p4, %p6;
	or.pred  	%p8, %p7, %p5;
	add.s32 	%r25, %r11, -1;
	setp.ge.s32 	%p9, %r19, %r25;
	mov.pred 	%p14, 0;
	or.pred  	%p10, %p8, %p9;
	@%p10 bra 	$L__BB0_2;
	add.s32 	%r26, %r6, -1;
	setp.ge.s32 	%p14, %r1, %r26;
$L__BB0_2:
	setp.ge.s32 	%p11, %r1, %r7;
	not.pred 	%p12, %p14;
	or.pred  	%p13, %p11, %p12;
	@%p13 bra 	$L__BB0_4;
	cvta.to.global.u64 	%rd3, %rd1;
	mul.lo.s32 	%r27, %r12, %r19;
	mul.lo.s32 	%r28, %r12, %r11;
	mul.lo.s32 	%r29, %r28, %r23;
	cvt.s64.s32 	%rd4, %r29;
	cvt.s64.s32 	%rd5, %r27;
	cvt.s64.s32 	%rd6, %r1;
	add.s64 	%rd7, %rd6, %rd5;
	add.s64 	%rd8, %rd7, %rd4;
	shl.b64 	%rd9, %rd8, 3;
	add.s64 	%rd10, %rd3, %rd9;
	ld.global.f64 	%fd1, [%rd10+-8];
	ld.global.f64 	%fd2, [%rd10+8];
	add.f64 	%fd3, %fd1, %fd2;
	add.s32 	%r30, %r27, %r1;
	add.s32 	%r31, %r30, %r29;
	mul.wide.s32 	%rd11, %r31, 8;
	add.s64 	%rd12, %rd3, %rd11;
	ld.global.f64 	%fd4, [%rd12];
	fma.rn.f64 	%fd5, %fd4, 0d4000000000000000, %fd3;
	sub.s32 	%r32, %r27, %r12;
	add.s32 	%r33, %r32, %r1;
	add.s32 	%r34, %r33, %r29;
	mul.wide.s32 	%rd13, %r34, 8;
	add.s64 	%rd14, %rd3, %rd13;
	ld.global.f64 	%fd6, [%rd14];
	mul.wide.s32 	%rd15, %r12, 8;
	add.s64 	%rd16, %rd12, %rd15;
	ld.global.f64 	%fd7, [%rd16];
	add.f64 	%fd8, %fd6, %fd7;
	fma.rn.f64 	%fd9, %fd4, 0d4000000000000000, %fd8;
	sub.s32 	%r35, %r29, %r28;
	add.s32 	%r36, %r30, %r35;
	mul.wide.s32 	%rd17, %r36, 8;
	add.s64 	%rd18, %rd3, %rd17;
	ld.global.f64 	%fd10, [%rd18];
	mul.wide.s32 	%rd19, %r28, 8;
	add.s64 	%rd20, %rd12, %rd19;
	ld.global.f64 	%fd11, [%rd20];
	add.f64 	%fd12, %fd10, %fd11;
	fma.rn.f64 	%fd13, %fd4, 0d4000000000000000, %fd12;
	mul.lo.s32 	%r37, %r10, %r10;
	cvt.rn.f64.u32 	%fd14, %r37;
	div.rn.f64 	%fd15, %fd5, %fd14;
	mul.lo.s32 	%r38, %r8, %r8;
	cvt.rn.f64.u32 	%fd16, %r38;
	div.rn.f64 	%fd17, %fd9, %fd16;
	add.f64 	%fd18, %fd15, %fd17;
	mul.lo.s32 	%r39, %r9, %r9;
	cvt.rn.f64.u32 	%fd19, %r39;
	div.rn.f64 	%fd20, %fd13, %fd19;
	add.f64 	%fd21, %fd18, %fd20;
	cvta.to.global.u64 	%rd21, %rd2;
	add.s64 	%rd22, %rd21, %rd11;
	st.global.f64 	[%rd22], %fd21;
$L__BB0_4:
	ret;

}


// ===== COMPILED SASS (sm_100) =====

	.target	sm_100

	.elftype	@"ET_EXEC"


//--------------------- .note.nv.tkinfo           --------------------------
	.section	.note.nv.tkinfo,"",@"SHT_NOTE"
	.sectionflags	@"SHF_NOTE_NV_TKINFO"
	.tkinfo
        /*0018*/ 	.word	0x00000002
        /*0030*/ 	.string	""
        /*0030*/ 	.string	"ptxas"
        /*0030*/ 	.string	"Cuda compilation tools, release 13.0, V13.0.88"
        /*0030*/ 	.string	"Build cuda_13.0.r13.0/compiler.36424714_0"
        /*0030*/ 	.string	"-arch sm_100 -m 64 "



//--------------------- .note.nv.cuinfo           --------------------------
	.section	.note.nv.cuinfo,"",@"SHT_NOTE"
	.sectionflags	@"SHF_NOTE_NV_CUINFO"
        /*0018*/ 	.short	0x0002
        /*001a*/ 	.short	0x0064
        /*001c*/ 	.short	0x0082
	.zero		2


//--------------------- .nv.info                  --------------------------
	.section	.nv.info,"",@"SHT_CUDA_INFO"
	.align	4


	//----- nvinfo : EIATTR_REGCOUNT
	.align		4
        /*0000*/ 	.byte	0x04, 0x2f
        /*0002*/ 	.short	(.L_1 - .L_0)
	.align		4
.L_0:
        /*0004*/ 	.word	index@(_Z6kernelPdS_iiiiiiii)
        /*0008*/ 	.word	0x00000020


	//----- nvinfo : EIATTR_FRAME_SIZE
	.align		4
.L_1:
        /*000c*/ 	.byte	0x04, 0x11
        /*000e*/ 	.short	(.L_3 - .L_2)
	.align		4
.L_2:
        /*0010*/ 	.word	index@($__internal_0_$__cuda_sm20_div_rn_f64_full)
        /*0014*/ 	.word	0x00000000


	//----- nvinfo : EIATTR_FRAME_SIZE
	.align		4
.L_3:
        /*0018*/ 	.byte	0x04, 0x11
        /*001a*/ 	.short	(.L_5 - .L_4)
	.align		4
.L_4:
        /*001c*/ 	.word	index@(_Z6kernelPdS_iiiiiiii)
        /*0020*/ 	.word	0x00000000


	//----- nvinfo : EIATTR_MIN_STACK_SIZE
	.align		4
.L_5:
        /*0024*/ 	.byte	0x04, 0x12
        /*0026*/ 	.short	(.L_7 - .L_6)
	.align		4
.L_6:
        /*0028*/ 	.word	index@(_Z6kernelPdS_iiiiiiii)
        /*002c*/ 	.word	0x00000000
.L_7:


//--------------------- .nv.compat                --------------------------
	.section	.nv.compat,"",@"SHT_CUDA_COMPAT_INFO"
	.align	4
        /*0000*/ 	.byte	0x02, 0x09, 0x00, 0x00, 0x02, 0x02, 0x01, 0x00, 0x02, 0x05, 0x05, 0x00, 0x03, 0x07, 0x01, 0x01
        /*0010*/ 	.byte	0x02, 0x03, 0x00, 0x00, 0x02, 0x06, 0x01, 0x00, 0x04, 0x0b, 0x08, 0x00, 0x01, 0x00, 0x00, 0x00
        /*0020*/ 	.byte	0x00, 0x00, 0x00, 0x00


//--------------------- .nv.info._Z6kernelPdS_iiiiiiii --------------------------
	.section	.nv.info._Z6kernelPdS_iiiiiiii,"",@"SHT_CUDA_INFO"
	.sectionflags	@""
	.align	4


	//----- nvinfo : EIATTR_CUDA_API_VERSION
	.align		4
        /*0000*/ 	.byte	0x04, 0x37
        /*0002*/ 	.short	(.L_9 - .L_8)
.L_8:
        /*0004*/ 	.word	0x00000082


	//----- nvinfo : EIATTR_KPARAM_INFO
	.align		4
.L_9:
        /*0008*/ 	.byte	0x04, 0x17
        /*000a*/ 	.short	(.L_11 - .L_10)
.L_10:
        /*000c*/ 	.word	0x00000000
        /*0010*/ 	.short	0x0009
        /*0012*/ 	.short	0x002c
        /*0014*/ 	.byte	0x00, 0xf0, 0x11, 0x00


	//----- nvinfo : EIATTR_KPARAM_INFO
	.align		4
.L_11:
        /*0018*/ 	.byte	0x04, 0x17
        /*001a*/ 	.short	(.L_13 - .L_12)
.L_12:
        /*001c*/ 	.word	0x00000000
        /*0020*/ 	.short	0x0008
        /*0022*/ 	.short	0x0028
        /*0024*/ 	.byte	0x00, 0xf0, 0x11, 0x00


	//----- nvinfo : EIATTR_KPARAM_INFO
	.align		4
.L_13:
        /*0028*/ 	.byte	0x04, 0x17
        /*002a*/ 	.short	(.L_15 - .L_14)
.L_14:
        /*002c*/ 	.word	0x00000000
        /*0030*/ 	.short	0x0007
        /*0032*/ 	.short	0x0024
        /*0034*/ 	.byte	0x00, 0xf0, 0x11, 0x00


	//----- nvinfo : EIATTR_KPARAM_INFO
	.align		4
.L_15:
        /*0038*/ 	.byte	0x04, 0x17
        /*003a*/ 	.short	(.L_17 - .L_16)
.L_16:
        /*003c*/ 	.word	0x00000000
        /*0040*/ 	.short	0x0006
        /*0042*/ 	.short	0x0020
        /*0044*/ 	.byte	0x00, 0xf0, 0x11, 0x00


	//----- nvinfo : EIATTR_KPARAM_INFO
	.align		4
.L_17:
        /*0048*/ 	.byte	0x04, 0x17
        /*004a*/ 	.short	(.L_19 - .L_18)
.L_18:
        /*004c*/ 	.word	0x00000000
        /*0050*/ 	.short	0x0005
        /*0052*/ 	.short	0x001c
        /*0054*/ 	.byte	0x00, 0xf0, 0x11, 0x00


	//----- nvinfo : EIATTR_KPARAM_INFO
	.align		4
.L_19:
        /*0058*/ 	.byte	0x04, 0x17
        /*005a*/ 	.short	(.L_21 - .L_20)
.L_20:
        /*005c*/ 	.word	0x00000000
        /*0060*/ 	.short	0x0004
        /*0062*/ 	.short	0x0018
        /*0064*/ 	.byte	0x00, 0xf0, 0x11, 0x00


	//----- nvinfo : EIATTR_KPARAM_INFO
	.align		4
.L_21:
        /*0068*/ 	.byte	0x04, 0x17
        /*006a*/ 	.short	(.L_23 - .L_22)
.L_22:
        /*006c*/ 	.word	0x00000000
        /*0070*/ 	.short	0x0003
        /*0072*/ 	.short	0x0014
        /*0074*/ 	.byte	0x00, 0xf0, 0x11, 0x00


	//----- nvinfo : EIATTR_KPARAM_INFO
	.align		4
.L_23:
        /*0078*/ 	.byte	0x04, 0x17
        /*007a*/ 	.short	(.L_25 - .L_24)
.L_24:
        /*007c*/ 	.word	0x00000000
        /*0080*/ 	.short	0x0002
        /*0082*/ 	.short	0x0010
        /*0084*/ 	.byte	0x00, 0xf0, 0x11, 0x00


	//----- nvinfo : EIATTR_KPARAM_INFO
	.align		4
.L_25:
        /*0088*/ 	.byte	0x04, 0x17
        /*008a*/ 	.short	(.L_27 - .L_26)
.L_26:
        /*008c*/ 	.word	0x00000000
        /*0090*/ 	.short	0x0001
        /*0092*/ 	.short	0x0008
        /*0094*/ 	.byte	0x00, 0xf5, 0x21, 0x00


	//----- nvinfo : EIATTR_KPARAM_INFO
	.align		4
.L_27:
        /*0098*/ 	.byte	0x04, 0x17
        /*009a*/ 	.short	(.L_29 - .L_28)
.L_28:
        /*009c*/ 	.word	0x00000000
        /*00a0*/ 	.short	0x0000
        /*00a2*/ 	.short	0x0000
        /*00a4*/ 	.byte	0x00, 0xf5, 0x21, 0x00


	//----- nvinfo : EIATTR_SPARSE_MMA_MASK
	.align		4
.L_29:
        /*00a8*/ 	.byte	0x03, 0x50
        /*00aa*/ 	.short	0x0000


	//----- nvinfo : EIATTR_MAXREG_COUNT
	.align		4
        /*00ac*/ 	.byte	0x03, 0x1b
        /*00ae*/ 	.short	0x00ff


	//----- nvinfo : EIATTR_MERCURY_ISA_VERSION
	.align		4
        /*00b0*/ 	.byte	0x03, 0x5f
        /*00b2*/ 	.short	0x0101


	//----- nvinfo : EIATTR_VRC_CTA_INIT_COUNT
	.align		4
        /*00b4*/ 	.byte	0x02, 0x4a
	.zero		1
	.zero		1


	//----- nvinfo : EIATTR_EXIT_INSTR_OFFSETS
	.align		4
        /*00b8*/ 	.byte	0x04, 0x1c
        /*00ba*/ 	.short	(.L_31 - .L_30)


	//   ....[0]....
.L_30:
        /*00bc*/ 	.word	0x00000190


	//   ....[1]....
        /*00c0*/ 	.word	0x000008e0


	//----- nvinfo : EIATTR_CRS_STACK_SIZE
	.align		4
.L_31:
        /*00c4*/ 	.byte	0x04, 0x1e
        /*00c6*/ 	.short	(.L_33 - .L_32)
.L_32:
        /*00c8*/ 	.word	0x00000000


	//----- nvinfo : EIATTR_CBANK_PARAM_SIZE
	.align		4
.L_33:
        /*00cc*/ 	.byte	0x03, 0x19
        /*00ce*/ 	.short	0x0030


	//----- nvinfo : EIATTR_PARAM_CBANK
	.align		4
        /*00d0*/ 	.byte	0x04, 0x0a
        /*00d2*/ 	.short	(.L_35 - .L_34)
	.align		4
.L_34:
        /*00d4*/ 	.word	index@(.nv.constant0._Z6kernelPdS_iiiiiiii)
        /*00d8*/ 	.short	0x0380
        /*00da*/ 	.short	0x0030


	//----- nvinfo : EIATTR_SW_WAR
	.align		4
.L_35:
        /*00dc*/ 	.byte	0x04, 0x36
        /*00de*/ 	.short	(.L_37 - .L_36)
.L_36:
        /*00e0*/ 	.word	0x00000008
.L_37:


//--------------------- .nv.callgraph             --------------------------
	.section	.nv.callgraph,"",@"SHT_CUDA_CALLGRAPH"
	.align	4
	.sectionentsize	8
	.align		4
        /*0000*/ 	.word	0x00000000
	.align		4
        /*0004*/ 	.word	0xffffffff
	.align		4
        /*0008*/ 	.word	0x00000000
	.align		4
        /*000c*/ 	.word	0xfffffffe
	.align		4
        /*0010*/ 	.word	0x00000000
	.align		4
        /*0014*/ 	.word	0xfffffffd
	.align		4
        /*0018*/ 	.word	0x00000000
	.align		4
        /*001c*/ 	.word	0xfffffffc


//--------------------- .text._Z6kernelPdS_iiiiiiii --------------------------
	.section	.text._Z6kernelPdS_iiiiiiii,"ax",@progbits
	.align	128
        .global         _Z6kernelPdS_iiiiiiii
        .type           _Z6kernelPdS_iiiiiiii,@function
        .size           _Z6kernelPdS_iiiiiiii,(.L_x_12 - _Z6kernelPdS_iiiiiiii)
        .other          _Z6kernelPdS_iiiiiiii,@"STO_CUDA_ENTRY STV_DEFAULT"
_Z6kernelPdS_iiiiiiii:
.text._Z6kernelPdS_iiiiiiii:
[----:B------:R-:W-:Y:S01]  /*0000*/  LDC R1, c[0x0][0x37c] ;  /* 0x0000df00ff017b82 */ /* 0x000fe20000000800 */
[----:B------:R-:W0:Y:S07]  /*0010*/  S2R R3, SR_TID.Y ;  /* 0x0000000000037919 */ /* 0x000e2e0000002200 */
[----:B------:R-:W1:Y:S01]  /*0020*/  LDC R0, c[0x0][0x360] ;  /* 0x0000d800ff007b82 */ /* 0x000e620000000800 */
[----:B------:R-:W2:Y:S07]  /*0030*/  S2R R7, SR_TID.Z ;  /* 0x0000000000077919 */ /* 0x000eae0000002300 */
[----:B------:R-:W0:Y:S08]  /*0040*/  S2UR UR4, SR_CTAID.Y ;  /* 0x00000000000479c3 */ /* 0x000e300000002600 */
[----:B------:R-:W0:Y:S08]  /*0050*/  LDC R2, c[0x0][0x364] ;  /* 0x0000d900ff027b82 */ /* 0x000e300000000800 */
[----:B------:R-:W2:Y:S08]  /*0060*/  S2UR UR5, SR_CTAID.Z ;  /* 0x00000000000579c3 */ /* 0x000eb00000002700 */
[----:B------:R-:W2:Y:S08]  /*0070*/  LDC R6, c[0x0][0x368] ;  /* 0x0000da00ff067b82 */ /* 0x000eb00000000800 */
[----:B------:R-:W3:Y:S01]  /*0080*/  LDC.64 R4, c[0x0][0x390] ;  /* 0x0000e400ff047b82 */ /* 0x000ee20000000a00 */
[----:B0-----:R-:W-:-:S05]  /*0090*/  IMAD R2, R2, UR4, R3 ;  /* 0x0000000402027c24 */ /* 0x001fca000f8e0203 */
[----:B------:R-:W-:Y:S02]  /*00a0*/  ISETP.NE.AND P0, PT, R2, RZ, PT ;  /* 0x000000ff0200720c */ /* 0x000fe40003f05270 */
[----:B------:R-:W1:Y:S01]  /*00b0*/  S2UR UR4, SR_CTAID.X ;  /* 0x00000000000479c3 */ /* 0x000e620000002500 */
[----:B--2---:R-:W-:Y:S01]  /*00c0*/  IMAD R6, R6, UR5, R7 ;  /* 0x0000000506067c24 */ /* 0x004fe2000f8e0207 */
[----:B------:R-:W0:Y:S04]  /*00d0*/  LDCU UR5, c[0x0][0x3a0] ;  /* 0x00007400ff0577ac */ /* 0x000e280008000800 */
[----:B------:R-:W-:Y:S01]  /*00e0*/  ISETP.EQ.OR P0, PT, R6, RZ, !P0 ;  /* 0x000000ff0600720c */ /* 0x000fe20004702670 */
[----:B---3--:R-:W-:Y:S02]  /*00f0*/  VIADD R3, R5, 0xffffffff ;  /* 0xffffffff05037836 */ /* 0x008fe40000000000 */
[----:B------:R-:W-:-:S03]  /*0100*/  VIADD R7, R4, 0xffffffff ;  /* 0xffffffff04077836 */ /* 0x000fc60000000000 */
[----:B------:R-:W-:Y:S02]  /*0110*/  ISETP.GE.OR P0, PT, R6, R3, P0 ;  /* 0x000000030600720c */ /* 0x000fe40000706670 */
[----:B------:R-:W1:Y:S02]  /*0120*/  S2R R3, SR_TID.X ;  /* 0x0000000000037919 */ /* 0x000e640000002100 */
[----:B------:R-:W-:-:S13]  /*0130*/  ISETP.GE.OR P0, PT, R2, R7, P0 ;  /* 0x000000070200720c */ /* 0x000fda0000706670 */
[----:B------:R-:W2:Y:S01]  /*0140*/  @!P0 LDC R7, c[0x0][0x39c] ;  /* 0x0000e700ff078b82 */ /* 0x000ea20000000800 */
[----:B-1----:R-:W-:Y:S02]  /*0150*/  IMAD R0, R0, UR4, R3 ;  /* 0x0000000400007c24 */ /* 0x002fe4000f8e0203 */
[----:B--2---:R-:W-:-:S05]  /*0160*/  @!P0 VIADD R3, R7, 0xffffffff ;  /* 0xffffffff07038836 */ /* 0x004fca0000000000 */
[----:B------:R-:W-:-:S04]  /*0170*/  ISETP.GE.AND P0, PT, R0, R3, !P0 ;  /* 0x000000030000720c */ /* 0x000fc80004706270 */
[----:B0-----:R-:W-:-:S13]  /*0180*/  ISETP.GE.OR P0, PT, R0, UR5, !P0 ;  /* 0x0000000500007c0c */ /* 0x001fda000c706670 */
[----:B------:R-:W-:Y:S05]  /*0190*/  @P0 EXIT ;  /* 0x000000000000094d */ /* 0x000fea0003800000 */
[----:B------:R-:W0:Y:S01]  /*01a0*/  LDCU.64 UR4, c[0x0][0x380] ;  /* 0x00007000ff0477ac */ /* 0x000e220008000a00 */
[----:B------:R-:W-:Y:S01]  /*01b0*/  IMAD R11, R5, R4, RZ ;  /* 0x00000004050b7224 */ /* 0x000fe200078e02ff */
[----:B------:R-:W1:Y:S01]  /*01c0*/  LDC.64 R8, c[0x0][0x380] ;  /* 0x0000e000ff087b82 */ /* 0x000e620000000a00 */
[----:B------:R-:W-:Y:S01]  /*01d0*/  IMAD R17, R2, R5, RZ ;  /* 0x0000000502117224 */ /* 0x000fe200078e02ff */
[----:B------:R-:W2:Y:S01]  /*01e0*/  LDCU.64 UR6, c[0x0][0x358] ;  /* 0x00006b00ff0677ac */ /* 0x000ea20008000a00 */
[----:B------:R-:W-:Y:S01]  /*01f0*/  IMAD R10, R6, R11, RZ ;  /* 0x0000000b060a7224 */ /* 0x000fe200078e02ff */
[----:B------:R-:W-:Y:S01]  /*0200*/  SHF.R.S32.HI R4, RZ, 0x1f, R0 ;  /* 0x0000001fff047819 */ /* 0x000fe20000011400 */
[--C-:B------:R-:W-:Y:S01]  /*0210*/  IMAD.IADD R21, R0, 0x1, R17.reuse ;  /* 0x0000000100157824 */ /* 0x100fe200078e0211 */
[----:B------:R-:W-:Y:S02]  /*0220*/  SHF.R.S32.HI R3, RZ, 0x1f, R17 ;  /* 0x0000001fff037819 */ /* 0x000fe40000011411 */
[----:B------:R-:W-:-:S02]  /*0230*/  SHF.R.S32.HI R2, RZ, 0x1f, R10 ;  /* 0x0000001fff027819 */ /* 0x000fc4000001140a */
[----:B------:R-:W-:-:S04]  /*0240*/  IADD3 R6, P0, P1, R10, R0, R17 ;  /* 0x000000000a067210 */ /* 0x000fc8000791e011 */
[----:B------:R-:W-:Y:S01]  /*0250*/  IADD3.X R3, PT, PT, R2, R4, R3, P0, P1 ;  /* 0x0000000402037210 */ /* 0x000fe200007e2403 */
[----:B------:R-:W-:Y:S01]  /*0260*/  IMAD.IADD R4, R10, 0x1, R21 ;  /* 0x000000010a047824 */ /* 0x000fe200078e0215 */
[C---:B0-----:R-:W-:Y:S01]  /*0270*/  LEA R14, P0, R6.reuse, UR4, 0x3 ;  /* 0x00000004060e7c11 */ /* 0x041fe2000f8018ff */
[----:B------:R-:W0:Y:S03]  /*0280*/  LDCU UR4, c[0x0][0x3ac] ;  /* 0x00007580ff0477ac */ /* 0x000e260008000800 */
[----:B------:R-:W-:-:S05]  /*0290*/  LEA.HI.X R15, R6, UR5, R3, 0x3, P0 ;  /* 0x00000005060f7c11 */ /* 0x000fca00080f1c03 */
[----:B--2---:R-:W2:Y:S01]  /*02a0*/  LDG.E.64 R2, desc[UR6][R14.64+-0x8] ;  /* 0xfffff8060e027981 */ /* 0x004ea2000c1e1b00 */
[----:B-1----:R-:W-:-:S03]  /*02b0*/  IMAD.WIDE R18, R4, 0x8, R8 ;  /* 0x0000000804127825 */ /* 0x002fc600078e0208 */
[----:B------:R-:W2:Y:S04]  /*02c0*/  LDG.E.64 R6, desc[UR6][R14.64+0x8] ;  /* 0x000008060e067981 */ /* 0x000ea8000c1e1b00 */
[----:B------:R-:W3:Y:S01]  /*02d0*/  LDG.E.64 R12, desc[UR6][R18.64] ;  /* 0x00000006120c7981 */ /* 0x000ee2000c1e1b00 */
[----:B------:R-:W-:Y:S01]  /*02e0*/  IADD3 R17, PT, PT, R0, -R5, R17 ;  /* 0x8000000500117210 */ /* 0x000fe20007ffe011 */
[----:B------:R-:W-:Y:S01]  /*02f0*/  IMAD.WIDE R22, R5, 0x8, R18 ;  /* 0x0000000805167825 */ /* 0x000fe200078e0212 */
[----:B------:R-:W-:-:S03]  /*0300*/  IADD3 R25, PT, PT, R21, R10, -R11 ;  /* 0x0000000a15197210 */ /* 0x000fc60007ffe80b */
[----:B------:R-:W-:Y:S01]  /*0310*/  IMAD.IADD R17, R10, 0x1, R17 ;  /* 0x000000010a117824 */ /* 0x000fe200078e0211 */
[----:B------:R-:W4:Y:S03]  /*0320*/  LDG.E.64 R14, desc[UR6][R22.64] ;  /* 0x00000006160e7981 */ /* 0x000f26000c1e1b00 */
[----:B------:R-:W-:-:S04]  /*0330*/  IMAD.WIDE R20, R17, 0x8, R8 ;  /* 0x0000000811147825 */ /* 0x000fc800078e0208 */
[----:B------:R-:W-:-:S04]  /*0340*/  IMAD.WIDE R16, R25, 0x8, R8 ;  /* 0x0000000819107825 */ /* 0x000fc800078e0208 */
[----:B------:R-:W-:Y:S02]  /*0350*/  IMAD.WIDE R24, R11, 0x8, R18 ;  /* 0x000000080b187825 */ /* 0x000fe400078e0212 */
[----:B------:R1:W4:Y:S04]  /*0360*/  LDG.E.64 R10, desc[UR6][R20.64] ;  /* 0x00000006140a7981 */ /* 0x000328000c1e1b00 */
[----:B------:R-:W5:Y:S04]  /*0370*/  LDG.E.64 R16, desc[UR6][R16.64] ;  /* 0x0000000610107981 */ /* 0x000f68000c1e1b00 */
[----:B------:R-:W5:Y:S01]  /*0380*/  LDG.E.64 R18, desc[UR6][R24.64] ;  /* 0x0000000618127981 */ /* 0x000f62000c1e1b00 */
[----:B0-----:R-:W-:-:S09]  /*0390*/  UIMAD UR4, UR4, UR4, URZ ;  /* 0x00000004040472a4 */ /* 0x001fd2000f8e02ff */
[----:B------:R-:W0:Y:S01]  /*03a0*/  I2F.F64.U32 R8, UR4 ;  /* 0x0000000400087d12 */ /* 0x000e220008201800 */
[----:B------:R-:W-:-:S07]  /*03b0*/  IMAD.MOV.U32 R26, RZ, RZ, 0x1 ;  /* 0x00000001ff1a7424 */ /* 0x000fce00078e00ff */
[----:B0-----:R-:W0:Y:S02]  /*03c0*/  MUFU.RCP64H R27, R9 ;  /* 0x00000009001b7308 */ /* 0x001e240000001800 */
[----:B0-----:R-:W-:-:S08]  /*03d0*/  DFMA R28, -R8, R26, 1 ;  /* 0x3ff00000081c742b */ /* 0x001fd0000000011a */
[----:B------:R-:W-:-:S08]  /*03e0*/  DFMA R28, R28, R28, R28 ;  /* 0x0000001c1c1c722b */ /* 0x000fd0000000001c */
[----:B------:R-:W-:-:S08]  /*03f0*/  DFMA R28, R26, R28, R26 ;  /* 0x0000001c1a1c722b */ /* 0x000fd0000000001a */
[----:B-1----:R-:W-:-:S08]  /*0400*/  DFMA R20, -R8, R28, 1 ;  /* 0x3ff000000814742b */ /* 0x002fd0000000011c */
[----:B------:R-:W-:Y:S01]  /*0410*/  DFMA R20, R28, R20, R28 ;  /* 0x000000141c14722b */ /* 0x000fe2000000001c */
[----:B------:R-:W-:Y:S01]  /*0420*/  BSSY.RECONVERGENT B0, `(.L_x_0) ;  /* 0x0000013000007945 */ /* 0x000fe20003800200 */
[----:B--2---:R-:W-:-:S08]  /*0430*/  DADD R6, R2, R6 ;  /* 0x0000000002067229 */ /* 0x004fd00000000006 */
[----:B---3--:R-:W-:-:S08]  /*0440*/  DFMA R6, R12, 2, R6 ;  /* 0x400000000c06782b */ /* 0x008fd00000000006 */
[----:B------:R-:W-:-:S08]  /*0450*/  DMUL R2, R6, R20 ;  /* 0x0000001406027228 */ /* 0x000fd00000000000 */
[----:B------:R-:W-:-:S08]  /*0460*/  DFMA R22, -R8, R2, R6 ;  /* 0x000000020816722b */ /* 0x000fd00000000106 */
[----:B------:R-:W-:Y:S01]  /*0470*/  DFMA R2, R20, R22, R2 ;  /* 0x000000161402722b */ /* 0x000fe20000000002 */
[----:B------:R-:W-:-:S09]  /*0480*/  FSETP.GEU.AND P1, PT, |R7|, 6.5827683646048100446e-37, PT ;  /* 0x036000000700780b */ /* 0x000fd20003f2e200 */
[----:B------:R-:W-:Y:S01]  /*0490*/  FFMA R0, RZ, R9, R3 ;  /* 0x00000009ff007223 */ /* 0x000fe20000000003 */
[----:B----4-:R-:W-:-:S04]  /*04a0*/  DADD R10, R10, R14 ;  /* 0x000000000a0a7229 */ /* 0x010fc8000000000e */
[----:B------:R-:W-:Y:S01]  /*04b0*/  FSETP.GT.AND P0, PT, |R0|, 1.469367938527859385e-39, PT ;  /* 0x001000000000780b */ /* 0x000fe20003f04200 */
[----:B-----5:R-:W-:-:S03]  /*04c0*/  DADD R16, R16, R18 ;  /* 0x0000000010107229 */ /* 0x020fc60000000012 */
[----:B------:R-:W-:-:S05]  /*04d0*/  DFMA R10, R12, 2, R10 ;  /* 0x400000000c0a782b */ /* 0x000fca000000000a */
[----:B------:R-:W-:-:S04]  /*04e0*/  DFMA R12, R12, 2, R16 ;  /* 0x400000000c0c782b */ /* 0x000fc80000000010 */
[----:B------:R-:W-:Y:S07]  /*04f0*/  @P0 BRA P1, `(.L_x_1) ;  /* 0x0000000000140947 */ /* 0x000fee0000800000 */
[----:B------:R-:W-:Y:S01]  /*0500*/  IMAD.MOV.U32 R17, RZ, RZ, R9 ;  /* 0x000000ffff117224 */ /* 0x000fe200078e0009 */
[----:B------:R-:W-:-:S07]  /*0510*/  MOV R0, 0x530 ;  /* 0x0000053000007802 */ /* 0x000fce0000000f00 */
[----:B------:R-:W-:Y:S05]  /*0520*/  CALL.REL.NOINC `($__internal_0_$__cuda_sm20_div_rn_f64_full) ;  /* 0x0000000000f07944 */ /* 0x000fea0003c00000 */
[----:B------:R-:W-:Y:S02]  /*0530*/  IMAD.MOV.U32 R2, RZ, RZ, R8 ;  /* 0x000000ffff027224 */ /* 0x000fe400078e0008 */
[----:B------:R-:W-:-:S07]  /*0540*/  IMAD.MOV.U32 R3, RZ, RZ, R9 ;  /* 0x000000ffff037224 */ /* 0x000fce00078e0009 */
.L_x_1:
[----:B------:R-:W-:Y:S05]  /*0550*/  BSYNC.RECONVERGENT B0 ;  /* 0x0000000000007941 */ /* 0x000fea0003800200 */
.L_x_0:
[----:B------:R-:W0:Y:S01]  /*0560*/  LDCU UR4, c[0x0][0x3a4] ;  /* 0x00007480ff0477ac */ /* 0x000e220008000800 */
[----:B------:R-:W-:Y:S01]  /*0570*/  IMAD.MOV.U32 R6, RZ, RZ, 0x1 ;  /* 0x00000001ff067424 */ /* 0x000fe200078e00ff */
[----:B------:R-:W-:Y:S01]  /*0580*/  FSETP.GEU.AND P1, PT, |R11|, 6.5827683646048100446e-37, PT ;  /* 0x036000000b00780b */ /* 0x000fe20003f2e200 */
[----:B------:R-:W-:Y:S01]  /*0590*/  BSSY.RECONVERGENT B0, `(.L_x_2) ;  /* 0x0000016000007945 */ /* 0x000fe20003800200 */
[----:B0-----:R-:W-:-:S09]  /*05a0*/  UIMAD UR4, UR4, UR4, URZ ;  /* 0x00000004040472a4 */ /* 0x001fd2000f8e02ff */
[----:B------:R-:W0:Y:S08]  /*05b0*/  I2F.F64.U32 R8, UR4 ;  /* 0x0000000400087d12 */ /* 0x000e300008201800 */
[----:B0-----:R-:W0:Y:S02]  /*05c0*/  MUFU.RCP64H R7, R9 ;  /* 0x0000000900077308 */ /* 0x001e240000001800 */
[----:B0-----:R-:W-:-:S08]  /*05d0*/  DFMA R14, -R8, R6, 1 ;  /* 0x3ff00000080e742b */ /* 0x001fd00000000106 */
[----:B------:R-:W-:-:S08]  /*05e0*/  DFMA R14, R14, R14, R14 ;  /* 0x0000000e0e0e722b */ /* 0x000fd0000000000e */
[----:B------:R-:W-:-:S08]  /*05f0*/  DFMA R14, R6, R14, R6 ;  /* 0x0000000e060e722b */ /* 0x000fd00000000006 */
[----:B------:R-:W-:-:S08]  /*0600*/  DFMA R6, -R8, R14, 1 ;  /* 0x3ff000000806742b */ /* 0x000fd0000000010e */
[----:B------:R-:W-:-:S08]  /*0610*/  DFMA R6, R14, R6, R14 ;  /* 0x000000060e06722b */ /* 0x000fd0000000000e */
[----:B------:R-:W-:-:S08]  /*0620*/  DMUL R14, R10, R6 ;  /* 0x000000060a0e7228 */ /* 0x000fd00000000000 */
[----:B------:R-:W-:-:S08]  /*0630*/  DFMA R16, -R8, R14, R10 ;  /* 0x0000000e0810722b */ /* 0x000fd0000000010a */
[----:B------:R-:W-:-:S10]  /*0640*/  DFMA R6, R6, R16, R14 ;  /* 0x000000100606722b */ /* 0x000fd4000000000e */
[----:B------:R-:W-:-:S05]  /*0650*/  FFMA R0, RZ, R9, R7 ;  /* 0x00000009ff007223 */ /* 0x000fca0000000007 */
[----:B------:R-:W-:-:S13]  /*0660*/  FSETP.GT.AND P0, PT, |R0|, 1.469367938527859385e-39, PT ;  /* 0x001000000000780b */ /* 0x000fda0003f04200 */
[----:B------:R-:W-:Y:S05]  /*0670*/  @P0 BRA P1, `(.L_x_3) ;  /* 0x00000000001c0947 */ /* 0x000fea0000800000 */
[----:B------:R-:W-:Y:S01]  /*0680*/  IMAD.MOV.U32 R6, RZ, RZ, R10 ;  /* 0x000000ffff067224 */ /* 0x000fe200078e000a */
[----:B------:R-:W-:Y:S01]  /*0690*/  MOV R0, 0x6d0 ;  /* 0x000006d000007802 */ /* 0x000fe20000000f00 */
[----:B------:R-:W-:Y:S02]  /*06a0*/  IMAD.MOV.U32 R7, RZ, RZ, R11 ;  /* 0x000000ffff077224 */ /* 0x000fe400078e000b */
[----:B------:R-:W-:-:S07]  /*06b0*/  IMAD.MOV.U32 R17, RZ, RZ, R9 ;  /* 0x000000ffff117224 */ /* 0x000fce00078e0009 */
[----:B------:R-:W-:Y:S05]  /*06c0*/  CALL.REL.NOINC `($__internal_0_$__cuda_sm20_div_rn_f64_full) ;  /* 0x0000000000887944 */ /* 0x000fea0003c00000 */
[----:B------:R-:W-:Y:S02]  /*06d0*/  IMAD.MOV.U32 R6, RZ, RZ, R8 ;  /* 0x000000ffff067224 */ /* 0x000fe400078e0008 */
[----:B------:R-:W-:-:S07]  /*06e0*/  IMAD.MOV.U32 R7, RZ, RZ, R9 ;  /* 0x000000ffff077224 */ /* 0x000fce00078e0009 */
.L_x_3:
[----:B------:R-:W-:Y:S05]  /*06f0*/  BSYNC.RECONVERGENT B0 ;  /* 0x0000000000007941 */ /* 0x000fea0003800200 */
.L_x_2:
[----:B------:R-:W0:Y:S01]  /*0700*/  LDCU UR4, c[0x0][0x3a8] ;  /* 0x00007500ff0477ac */ /* 0x000e220008000800 */
[----:B------:R-:W-:Y:S01]  /*0710*/  IMAD.MOV.U32 R8, RZ, RZ, 0x1 ;  /* 0x00000001ff087424 */ /* 0x000fe200078e00ff */
[----:B------:R-:W-:Y:S01]  /*0720*/  FSETP.GEU.AND P1, PT, |R13|, 6.5827683646048100446e-37, PT ;  /* 0x036000000d00780b */ /* 0x000fe20003f2e200 */
[----:B------:R-:W-:Y:S01]  /*0730*/  BSSY.RECONVERGENT B0, `(.L_x_4) ;  /* 0x0000016000007945 */ /* 0x000fe20003800200 */
[----:B------:R-:W-:Y:S01]  /*0740*/  DADD R2, R6, R2 ;  /* 0x0000000006027229 */ /* 0x000fe20000000002 */
        /* <DEDUP_REMOVED lines=17> */
[----:B------:R-:W-:Y:S02]  /*0860*/  IMAD.MOV.U32 R8, RZ, RZ, R10 ;  /* 0x000000ffff087224 */ /* 0x000fe400078e000a */
[----:B------:R-:W-:-:S07]  /*0870*/  IMAD.MOV.U32 R17, RZ, RZ, R11 ;  /* 0x000000ffff117224 */ /* 0x000fce00078e000b */
[----:B------:R-:W-:Y:S05]  /*0880*/  CALL.REL.NOINC `($__internal_0_$__cuda_sm20_div_rn_f64_full) ;  /* 0x0000000000187944 */ /* 0x000fea0003c00000 */
.L_x_5:
[----:B------:R-:W-:Y:S05]  /*0890*/  BSYNC.RECONVERGENT B0 ;  /* 0x0000000000007941 */ /* 0x000fea0003800200 */
.L_x_4:
[----:B------:R-:W0:Y:S01]  /*08a0*/  LDC.64 R6, c[0x0][0x388] ;  /* 0x0000e200ff067b82 */ /* 0x000e220000000a00 */
[----:B------:R-:W-:Y:S01]  /*08b0*/  DADD R2, R2, R8 ;  /* 0x0000000002027229 */ /* 0x000fe20000000008 */
[----:B0-----:R-:W-:-:S06]  /*08c0*/  IMAD.WIDE R4, R4, 0x8, R6 ;  /* 0x0000000804047825 */ /* 0x001fcc00078e0206 */
[----:B------:R-:W-:Y:S01]  /*08d0*/  STG.E.64 desc[UR6][R4.64], R2 ;  /* 0x0000000204007986 */ /* 0x000fe2000c101b06 */
[----:B------:R-:W-:Y:S05]  /*08e0*/  EXIT ;  /* 0x000000000000794d */ /* 0x000fea0003800000 */
        .weak           $__internal_0_$__cuda_sm20_div_rn_f64_full
        .type           $__internal_0_$__cuda_sm20_div_rn_f64_full,@function
        .size           $__internal_0_$__cuda_sm20_div_rn_f64_full,(.L_x_12 - $__internal_0_$__cuda_sm20_div_rn_f64_full)
$__internal_0_$__cuda_sm20_div_rn_f64_full:
[C---:B------:R-:W-:Y:S01]  /*08f0*/  FSETP.GEU.AND P0, PT, |R17|.reuse, 1.469367938527859385e-39, PT ;  /* 0x001000001100780b */ /* 0x040fe20003f0e200 */
[----:B------:R-:W-:Y:S01]  /*0900*/  IMAD.MOV.U32 R16, RZ, RZ, R8 ;  /* 0x000000ffff107224 */ /* 0x000fe200078e0008 */
[----:B------:R-:W-:Y:S01]  /*0910*/  LOP3.LUT R14, R17, 0x800fffff, RZ, 0xc0, !PT ;  /* 0x800fffff110e7812 */ /* 0x000fe200078ec0ff */
[----:B------:R-:W-:Y:S01]  /*0920*/  IMAD.MOV.U32 R20, RZ, RZ, 0x1 ;  /* 0x00000001ff147424 */ /* 0x000fe200078e00ff */
[----:B------:R-:W-:Y:S01]  /*0930*/  MOV R19, R7 ;  /* 0x0000000700137202 */ /* 0x000fe20000000f00 */
[----:B------:R-:W-:Y:S01]  /*0940*/  IMAD.MOV.U32 R18, RZ, RZ, R6 ;  /* 0x000000ffff127224 */ /* 0x000fe200078e0006 */
[----:B------:R-:W-:Y:S01]  /*0950*/  LOP3.LUT R15, R14, 0x3ff00000, RZ, 0xfc, !PT ;  /* 0x3ff000000e0f7812 */ /* 0x000fe200078efcff */
[----:B------:R-:W-:Y:S01]  /*0960*/  IMAD.MOV.U32 R14, RZ, RZ, R8 ;  /* 0x000000ffff0e7224 */ /* 0x000fe200078e0008 */
[C---:B------:R-:W-:Y:S01]  /*0970*/  FSETP.GEU.AND P2, PT, |R19|.reuse, 1.469367938527859385e-39, PT ;  /* 0x001000001300780b */ /* 0x040fe20003f4e200 */
[----:B------:R-:W-:Y:S01]  /*0980*/  BSSY.RECONVERGENT B1, `(.L_x_6) ;  /* 0x0000051000017945 */ /* 0x000fe20003800200 */
[----:B------:R-:W-:-:S02]  /*0990*/  LOP3.LUT R5, R19, 0x7ff00000, RZ, 0xc0, !PT ;  /* 0x7ff0000013057812 */ /* 0x000fc400078ec0ff */
[----:B------:R-:W-:Y:S01]  /*09a0*/  LOP3.LUT R26, R17, 0x7ff00000, RZ, 0xc0, !PT ;  /* 0x7ff00000111a7812 */ /* 0x000fe200078ec0ff */
[----:B------:R-:W-:-:S03]  /*09b0*/  @!P0 DMUL R14, R16, 8.98846567431157953865e+307 ;  /* 0x7fe00000100e8828 */ /* 0x000fc60000000000 */
[----:B------:R-:W-:-:S03]  /*09c0*/  ISETP.GE.U32.AND P1, PT, R5, R26, PT ;  /* 0x0000001a0500720c */ /* 0x000fc60003f26070 */
[----:B------:R-:W0:Y:S02]  /*09d0*/  MUFU.RCP64H R21, R15 ;  /* 0x0000000f00157308 */ /* 0x000e240000001800 */
[----:B------:R-:W-:Y:S01]  /*09e0*/  @!P2 LOP3.LUT R6, R17, 0x7ff00000, RZ, 0xc0, !PT ;  /* 0x7ff000001106a812 */ /* 0x000fe200078ec0ff */
[----:B------:R-:W-:Y:S01]  /*09f0*/  @!P2 IMAD.MOV.U32 R24, RZ, RZ, RZ ;  /* 0x000000ffff18a224 */ /* 0x000fe200078e00ff */
[----:B------:R-:W-:Y:S02]  /*0a00*/  @!P0 LOP3.LUT R26, R15, 0x7ff00000, RZ, 0xc0, !PT ;  /* 0x7ff000000f1a8812 */ /* 0x000fe400078ec0ff */
[----:B------:R-:W-:Y:S01]  /*0a10*/  @!P2 ISETP.GE.U32.AND P3, PT, R5, R6, PT ;  /* 0x000000060500a20c */ /* 0x000fe20003f66070 */
[----:B------:R-:W-:-:S05]  /*0a20*/  IMAD.MOV.U32 R6, RZ, RZ, 0x1ca00000 ;  /* 0x1ca00000ff067424 */ /* 0x000fca00078e00ff */
[----:B------:R-:W-:-:S04]  /*0a30*/  @!P2 SEL R7, R6, 0x63400000, !P3 ;  /* 0x634000000607a807 */ /* 0x000fc80005800000 */
[----:B------:R-:W-:Y:S01]  /*0a40*/  @!P2 LOP3.LUT R7, R7, 0x80000000, R19, 0xf8, !PT ;  /* 0x800000000707a812 */ /* 0x000fe200078ef813 */
[----:B0-----:R-:W-:-:S03]  /*0a50*/  DFMA R8, R20, -R14, 1 ;  /* 0x3ff000001408742b */ /* 0x001fc6000000080e */
[----:B------:R-:W-:Y:S01]  /*0a60*/  @!P2 LOP3.LUT R25, R7, 0x100000, RZ, 0xfc, !PT ;  /* 0x001000000719a812 */ /* 0x000fe200078efcff */
[----:B------:R-:W-:-:S04]  /*0a70*/  IMAD.MOV.U32 R7, RZ, RZ, R5 ;  /* 0x000000ffff077224 */ /* 0x000fc800078e0005 */
[----:B------:R-:W-:-:S08]  /*0a80*/  DFMA R8, R8, R8, R8 ;  /* 0x000000080808722b */ /* 0x000fd00000000008 */
[----:B------:R-:W-:Y:S01]  /*0a90*/  DFMA R20, R20, R8, R20 ;  /* 0x000000081414722b */ /* 0x000fe20000000014 */
[----:B------:R-:W-:Y:S01]  /*0aa0*/  SEL R9, R6, 0x63400000, !P1 ;  /* 0x6340000006097807 */ /* 0x000fe20004800000 */
[----:B------:R-:W-:-:S03]  /*0ab0*/  IMAD.MOV.U32 R8, RZ, RZ, R18 ;  /* 0x000000ffff087224 */ /* 0x000fc600078e0012 */
[----:B------:R-:W-:-:S03]  /*0ac0*/  LOP3.LUT R9, R9, 0x800fffff, R19, 0xf8, !PT ;  /* 0x800fffff09097812 */ /* 0x000fc600078ef813 */
[----:B------:R-:W-:-:S03]  /*0ad0*/  DFMA R22, R20, -R14, 1 ;  /* 0x3ff000001416742b */ /* 0x000fc6000000080e */
[----:B------:R-:W-:-:S05]  /*0ae0*/  @!P2 DFMA R8, R8, 2, -R24 ;  /* 0x400000000808a82b */ /* 0x000fca0000000818 */
[----:B------:R-:W-:-:S05]  /*0af0*/  DFMA R22, R20, R22, R20 ;  /* 0x000000161416722b */ /* 0x000fca0000000014 */
[----:B------:R-:W-:-:S03]  /*0b00*/  @!P2 LOP3.LUT R7, R9, 0x7ff00000, RZ, 0xc0, !PT ;  /* 0x7ff000000907a812 */ /* 0x000fc600078ec0ff */
[----:B------:R-:W-:Y:S02]  /*0b10*/  DMUL R20, R22, R8 ;  /* 0x0000000816147228 */ /* 0x000fe40000000000 */
[----:B------:R-:W-:-:S05]  /*0b20*/  VIADD R27, R7, 0xffffffff ;  /* 0xffffffff071b7836 */ /* 0x000fca0000000000 */
[----:B------:R-:W-:Y:S01]  /*0b30*/  ISETP.GT.U32.AND P0, PT, R27, 0x7feffffe, PT ;  /* 0x7feffffe1b00780c */ /* 0x000fe20003f04070 */
[----:B------:R-:W-:Y:S01]  /*0b40*/  VIADD R27, R26, 0xffffffff ;  /* 0xffffffff1a1b7836 */ /* 0x000fe20000000000 */
[----:B------:R-:W-:-:S04]  /*0b50*/  DFMA R24, R20, -R14, R8 ;  /* 0x8000000e1418722b */ /* 0x000fc80000000008 */
[----:B------:R-:W-:-:S04]  /*0b60*/  ISETP.GT.U32.OR P0, PT, R27, 0x7feffffe, P0 ;  /* 0x7feffffe1b00780c */ /* 0x000fc80000704470 */
[----:B------:R-:W-:-:S09]  /*0b70*/  DFMA R24, R22, R24, R20 ;  /* 0x000000181618722b */ /* 0x000fd20000000014 */
[----:B------:R-:W-:Y:S05]  /*0b80*/  @P0 BRA `(.L_x_7) ;  /* 0x00000000006c0947 */ /* 0x000fea0003800000 */
[----:B------:R-:W-:-:S04]  /*0b90*/  LOP3.LUT R18, R17, 0x7ff00000, RZ, 0xc0, !PT ;  /* 0x7ff0000011127812 */ /* 0x000fc800078ec0ff */
[CC--:B------:R-:W-:Y:S02]  /*0ba0*/  VIADDMNMX R7, R5.reuse, -R18.reuse, 0xb9600000, !PT ;  /* 0xb960000005077446 */ /* 0x0c0fe40007800912 */
[----:B------:R-:W-:Y:S02]  /*0bb0*/  ISETP.GE.U32.AND P0, PT, R5, R18, PT ;  /* 0x000000120500720c */ /* 0x000fe40003f06070 */
[----:B------:R-:W-:Y:S02]  /*0bc0*/  VIMNMX R5, PT, PT, R7, 0x46a00000, PT ;  /* 0x46a0000007057848 */ /* 0x000fe40003fe0100 */
[----:B------:R-:W-:-:S05]  /*0bd0*/  SEL R6, R6, 0x63400000, !P0 ;  /* 0x6340000006067807 */ /* 0x000fca0004000000 */
[----:B------:R-:W-:Y:S02]  /*0be0*/  IMAD.IADD R5, R5, 0x1, -R6 ;  /* 0x0000000105057824 */ /* 0x000fe400078e0a06 */
[----:B------:R-:W-:Y:S02]  /*0bf0*/  IMAD.MOV.U32 R6, RZ, RZ, RZ ;  /* 0x000000ffff067224 */ /* 0x000fe400078e00ff */
[----:B------:R-:W-:-:S06]  /*0c00*/  VIADD R7, R5, 0x7fe00000 ;  /* 0x7fe0000005077836 */ /* 0x000fcc0000000000 */
[----:B------:R-:W-:-:S10]  /*0c10*/  DMUL R20, R24, R6 ;  /* 0x0000000618147228 */ /* 0x000fd40000000000 */
[----:B------:R-:W-:-:S13]  /*0c20*/  FSETP.GTU.AND P0, PT, |R21|, 1.469367938527859385e-39, PT ;  /* 0x001000001500780b */ /* 0x000fda0003f0c200 */
[----:B------:R-:W-:Y:S05]  /*0c30*/  @P0 BRA `(.L_x_8) ;  /* 0x0000000000940947 */ /* 0x000fea0003800000 */
[----:B------:R-:W-:Y:S01]  /*0c40*/  DFMA R8, R24, -R14, R8 ;  /* 0x8000000e1808722b */ /* 0x000fe20000000008 */
[----:B------:R-:W-:-:S09]  /*0c50*/  IMAD.MOV.U32 R6, RZ, RZ, RZ ;  /* 0x000000ffff067224 */ /* 0x000fd200078e00ff */
[C---:B------:R-:W-:Y:S02]  /*0c60*/  FSETP.NEU.AND P0, PT, R9.reuse, RZ, PT ;  /* 0x000000ff0900720b */ /* 0x040fe40003f0d000 */
[----:B------:R-:W-:-:S04]  /*0c70*/  LOP3.LUT R17, R9, 0x80000000, R17, 0x48, !PT ;  /* 0x8000000009117812 */ /* 0x000fc800078e4811 */
[----:B------:R-:W-:-:S07]  /*0c80*/  LOP3.LUT R7, R17, R7, RZ, 0xfc, !PT ;  /* 0x0000000711077212 */ /* 0x000fce00078efcff */
[----:B------:R-:W-:Y:S05]  /*0c90*/  @!P0 BRA `(.L_x_8) ;  /* 0x00000000007c8947 */ /* 0x000fea0003800000 */
[----:B------:R-:W-:Y:S01]  /*0ca0*/  IMAD.MOV R9, RZ, RZ, -R5 ;  /* 0x000000ffff097224 */ /* 0x000fe200078e0a05 */
[----:B------:R-:W-:Y:S01]  /*0cb0*/  MOV R8, RZ ;  /* 0x000000ff00087202 */ /* 0x000fe20000000f00 */
[----:B------:R-:W-:Y:S01]  /*0cc0*/  DMUL.RP R6, R24, R6 ;  /* 0x0000000618067228 */ /* 0x000fe20000008000 */
[----:B------:R-:W-:-:S04]  /*0cd0*/  IADD3 R5, PT, PT, -R5, -0x43300000, RZ ;  /* 0xbcd0000005057810 */ /* 0x000fc80007ffe1ff */
[----:B------:R-:W-:-:S05]  /*0ce0*/  DFMA R8, R20, -R8, R24 ;  /* 0x800000081408722b */ /* 0x000fca0000000018 */
[----:B------:R-:W-:-:S05]  /*0cf0*/  LOP3.LUT R17, R7, R17, RZ, 0x3c, !PT ;  /* 0x0000001107117212 */ /* 0x000fca00078e3cff */
[----:B------:R-:W-:-:S04]  /*0d00*/  FSETP.NEU.AND P0, PT, |R9|, R5, PT ;  /* 0x000000050900720b */ /* 0x000fc80003f0d200 */
[----:B------:R-:W-:Y:S02]  /*0d10*/  FSEL R20, R6, R20, !P0 ;  /* 0x0000001406147208 */ /* 0x000fe40004000000 */
[----:B------:R-:W-:Y:S01]  /*0d20*/  FSEL R21, R17, R21, !P0 ;  /* 0x0000001511157208 */ /* 0x000fe20004000000 */
[----:B------:R-:W-:Y:S06]  /*0d30*/  BRA `(.L_x_8) ;  /* 0x0000000000547947 */ /* 0x000fec0003800000 */
.L_x_7:
[----:B------:R-:W-:-:S14]  /*0d40*/  DSETP.NAN.AND P0, PT, R18, R18, PT ;  /* 0x000000121200722a */ /* 0x000fdc0003f08000 */
[----:B------:R-:W-:Y:S05]  /*0d50*/  @P0 BRA `(.L_x_9) ;  /* 0x0000000000440947 */ /* 0x000fea0003800000 */
[----:B------:R-:W-:-:S14]  /*0d60*/  DSETP.NAN.AND P0, PT, R16, R16, PT ;  /* 0x000000101000722a */ /* 0x000fdc0003f08000 */
[----:B------:R-:W-:Y:S05]  /*0d70*/  @P0 BRA `(.L_x_10) ;  /* 0x0000000000300947 */ /* 0x000fea0003800000 */
[----:B------:R-:W-:Y:S01]  /*0d80*/  ISETP.NE.AND P0, PT, R7, R26, PT ;  /* 0x0000001a0700720c */ /* 0x000fe20003f05270 */
[----:B------:R-:W-:Y:S02]  /*0d90*/  IMAD.MOV.U32 R20, RZ, RZ, 0x0 ;  /* 0x00000000ff147424 */ /* 0x000fe400078e00ff */
[----:B------:R-:W-:-:S10]  /*0da0*/  IMAD.MOV.U32 R21, RZ, RZ, -0x80000 ;  /* 0xfff80000ff157424 */ /* 0x000fd400078e00ff */
[----:B------:R-:W-:Y:S05]  /*0db0*/  @!P0 BRA `(.L_x_8) ;  /* 0x0000000000348947 */ /* 0x000fea0003800000 */
[----:B------:R-:W-:Y:S02]  /*0dc0*/  ISETP.NE.AND P0, PT, R7, 0x7ff00000, PT ;  /* 0x7ff000000700780c */ /* 0x000fe40003f05270 */
[----:B------:R-:W-:Y:S02]  /*0dd0*/  LOP3.LUT R21, R19, 0x80000000, R17, 0x48, !PT ;  /* 0x8000000013157812 */ /* 0x000fe400078e4811 */
[----:B------:R-:W-:-:S13]  /*0de0*/  ISETP.EQ.OR P0, PT, R26, RZ, !P0 ;  /* 0x000000ff1a00720c */ /* 0x000fda0004702670 */
[----:B------:R-:W-:Y:S01]  /*0df0*/  @P0 LOP3.LUT R5, R21, 0x7ff00000, RZ, 0xfc, !PT ;  /* 0x7ff0000015050812 */ /* 0x000fe200078efcff */
[----:B------:R-:W-:Y:S02]  /*0e00*/  @!P0 IMAD.MOV.U32 R20, RZ, RZ, RZ ;  /* 0x000000ffff148224 */ /* 0x000fe400078e00ff */
[----:B------:R-:W-:Y:S02]  /*0e10*/  @P0 IMAD.MOV.U32 R20, RZ, RZ, RZ ;  /* 0x000000ffff140224 */ /* 0x000fe400078e00ff */
[----:B------:R-:W-:Y:S01]  /*0e20*/  @P0 IMAD.MOV.U32 R21, RZ, RZ, R5 ;  /* 0x000000ffff150224 */ /* 0x000fe200078e0005 */
[----:B------:R-:W-:Y:S06]  /*0e30*/  BRA `(.L_x_8) ;  /* 0x0000000000147947 */ /* 0x000fec0003800000 */
.L_x_10:
[----:B------:R-:W-:Y:S01]  /*0e40*/  LOP3.LUT R21, R17, 0x80000, RZ, 0xfc, !PT ;  /* 0x0008000011157812 */ /* 0x000fe200078efcff */
[----:B------:R-:W-:Y:S01]  /*0e50*/  IMAD.MOV.U32 R20, RZ, RZ, R16 ;  /* 0x000000ffff147224 */ /* 0x000fe200078e0010 */
[----:B------:R-:W-:Y:S06]  /*0e60*/  BRA `(.L_x_8) ;  /* 0x0000000000087947 */ /* 0x000fec0003800000 */
.L_x_9:
[----:B------:R-:W-:Y:S01]  /*0e70*/  LOP3.LUT R21, R19, 0x80000, RZ, 0xfc, !PT ;  /* 0x0008000013157812 */ /* 0x000fe200078efcff */
[----:B------:R-:W-:-:S07]  /*0e80*/  IMAD.MOV.U32 R20, RZ, RZ, R18 ;  /* 0x000000ffff147224 */ /* 0x000fce00078e0012 */
.L_x_8:
[----:B------:R-:W-:Y:S05]  /*0e90*/  BSYNC.RECONVERGENT B1 ;  /* 0x0000000000017941 */ /* 0x000fea0003800200 */
.L_x_6:
[----:B------:R-:W-:Y:S02]  /*0ea0*/  IMAD.MOV.U32 R6, RZ, RZ, R0 ;  /* 0x000000ffff067224 */ /* 0x000fe400078e0000 */
[----:B------:R-:W-:Y:S02]  /*0eb0*/  IMAD.MOV.U32 R7, RZ, RZ, 0x0 ;  /* 0x00000000ff077424 */ /* 0x000fe400078e00ff */
[----:B------:R-:W-:Y:S02]  /*0ec0*/  IMAD.MOV.U32 R8, RZ, RZ, R20 ;  /* 0x000000ffff087224 */ /* 0x000fe400078e0014 */
[----:B------:R-:W-:Y:S01]  /*0ed0*/  IMAD.MOV.U32 R9, RZ, RZ, R21 ;  /* 0x000000ffff097224 */ /* 0x000fe200078e0015 */
[----:B------:R-:W-:Y:S06]  /*0ee0*/  RET.REL.NODEC R6 `(_Z6kernelPdS_iiiiiiii) ;  /* 0xfffffff006447950 */ /* 0x000fec0003c3ffff */
.L_x_11:
[----:B------:R-:W-:-:S00]  /*0ef0*/  BRA `(.L_x_11) ;  /* 0xfffffffc00fc7947 */ /* 0x000fc0000383ffff */
[----:B------:R-:W-:-:S00]  /*0f00*/  NOP ;  /* 0x0000000000007918 */ /* 0x000fc00000000000 */
[----:B------:R-:W-:-:S00]  /*0f10*/  NOP ;  /* 0x0000000000007918 */ /* 0x000fc00000000000 */
[----:B------:R-:W-:-:S00]  /*0f20*/  NOP ;  /* 0x0000000000007918 */ /* 0x000fc00000000000 */
[----:B------:R-:W-:-:S00]  /*0f30*/  NOP ;  /* 0x0000000000007918 */ /* 0x000fc00000000000 */
[----:B------:R-:W-:-:S00]  /*0f40*/  NOP ;  /* 0x0000000000007918 */ /* 0x000fc00000000000 */
[----:B------:R-:W-:-:S00]  /*0f50*/  NOP ;  /* 0x0000000000007918 */ /* 0x000fc00000000000 */
[----:B------:R-:W-:-:S00]  /*0f60*/  NOP ;  /* 0x0000000000007918 */ /* 0x000fc00000000000 */
[----:B------:R-:W-:-:S00]  /*0f70*/  NOP ;  /* 0x0000000000007918 */ /* 0x000fc00000000000 */
.L_x_12:


//--------------------- .nv.shared.reserved.0     --------------------------
	.section	.nv.shared.reserved.0,"aw",@nobits
	.weak		__nv_reservedSMEM_offset_0_alias
	.size		__nv_reservedSMEM_offset_0_alias, 0, 64
	.other		__nv_reservedSMEM_offset_0_alias,@"STO_CUDA_RESERVED_SHARED STV_DEFAULT"
__nv_reservedSMEM_offset_0_alias:
	.zero		0
	.zero		64


//--------------------- .nv.constant0._Z6kernelPdS_iiiiiiii --------------------------
	.section	.nv.constant0._Z6kernelPdS_iiiiiiii,"a",@progbits
	.sectionflags	@""
	.align	4
.nv.constant0._Z6kernelPdS_iiiiiiii:
	.zero		944


//--------------------- SYMBOLS --------------------------

	.type		.nv.reservedSmem.offset0,@object
	.size		.nv.reservedSmem.offset0,0x4
